//
// Generated by NVIDIA NVVM Compiler
//
// Compiler Build ID: CL-36424714
// Cuda compilation tools, release 13.0, V13.0.88
// Based on NVVM 20.0.0
//

.version 9.0
.target sm_100
.address_size 64

	// .globl	template_op_kernel0

.visible .entry template_op_kernel0(
	.param .u64 .ptr .align 1 template_op_kernel0_param_0,
	.param .u64 .ptr .align 1 template_op_kernel0_param_1
)
.maxntid 8
{
	.reg .pred 	%p<2>;
	.reg .b16 	%rs<17>;
	.reg .b32 	%r<65>;
	.reg .b64 	%rd<23>;

	ld.param.u64 	%rd3, [template_op_kernel0_param_0];
	ld.param.u64 	%rd4, [template_op_kernel0_param_1];
	cvta.to.global.u64 	%rd1, %rd4;
	cvta.to.global.u64 	%rd2, %rd3;
	mov.u32 	%r31, %ctaid.y;
	shl.b32 	%r32, %r31, 15;
	and.b32  	%r33, %r32, 2147221504;
	mov.u32 	%r34, %ctaid.x;
	shl.b32 	%r35, %r34, 13;
	mov.u32 	%r36, %tid.x;
	shl.b32 	%r37, %r36, 6;
	and.b32  	%r38, %r37, 256;
	shl.b32 	%r39, %r31, 5;
	and.b32  	%r40, %r39, 224;
	shl.b32 	%r41, %r36, 2;
	and.b32  	%r42, %r41, 12;
	shl.b32 	%r43, %r34, 9;
	add.s32 	%r44, %r32, %r43;
	or.b32  	%r63, %r44, %r41;
	add.s32 	%r45, %r33, %r35;
	or.b32  	%r46, %r45, %r38;
	or.b32  	%r47, %r46, %r40;
	or.b32  	%r55, %r47, %r42;
	mov.b32 	%r64, 0;
	mov.u32 	%r56, %r55;
	mov.u32 	%r57, %r55;
	mov.u32 	%r58, %r55;
	mov.u32 	%r59, %r55;
	mov.u32 	%r60, %r55;
	mov.u32 	%r61, %r55;
	mov.u32 	%r62, %r55;
$L__BB0_1:
	mul.wide.u32 	%rd5, %r55, 2;
	add.s64 	%rd6, %rd1, %rd5;
	mul.wide.u32 	%rd7, %r63, 2;
	add.s64 	%rd8, %rd2, %rd7;
	ld.global.nc.u16 	%rs1, [%rd8];
	st.global.u16 	[%rd6], %rs1;
	add.s32 	%r48, %r59, 16;
	mul.wide.u32 	%rd9, %r48, 2;
	add.s64 	%rd10, %rd1, %rd9;
	ld.global.nc.u16 	%rs2, [%rd8+32768];
	st.global.u16 	[%rd10], %rs2;
	add.s32 	%r49, %r56, 1;
	mul.wide.u32 	%rd11, %r49, 2;
	add.s64 	%rd12, %rd1, %rd11;
	ld.global.nc.u16 	%rs3, [%rd8+2];
	st.global.u16 	[%rd12], %rs3;
	add.s32 	%r50, %r60, 17;
	mul.wide.u32 	%rd13, %r50, 2;
	add.s64 	%rd14, %rd1, %rd13;
	ld.global.nc.u16 	%rs4, [%rd8+32770];
	st.global.u16 	[%rd14], %rs4;
	add.s32 	%r51, %r57, 2;
	mul.wide.u32 	%rd15, %r51, 2;
	add.s64 	%rd16, %rd1, %rd15;
	ld.global.nc.u16 	%rs5, [%rd8+4];
	st.global.u16 	[%rd16], %rs5;
	add.s32 	%r52, %r61, 18;
	mul.wide.u32 	%rd17, %r52, 2;
	add.s64 	%rd18, %rd1, %rd17;
	ld.global.nc.u16 	%rs6, [%rd8+32772];
	st.global.u16 	[%rd18], %rs6;
	add.s32 	%r53, %r58, 3;
	mul.wide.u32 	%rd19, %r53, 2;
	add.s64 	%rd20, %rd1, %rd19;
	ld.global.nc.u16 	%rs7, [%rd8+6];
	st.global.u16 	[%rd20], %rs7;
	add.s32 	%r54, %r62, 19;
	mul.wide.u32 	%rd21, %r54, 2;
	add.s64 	%rd22, %rd1, %rd21;
	ld.global.nc.u16 	%rs8, [%rd8+32774];
	st.global.u16 	[%rd22], %rs8;
	ld.global.nc.u16 	%rs9, [%rd8+64];
	st.global.u16 	[%rd6+1024], %rs9;
	ld.global.nc.u16 	%rs10, [%rd8+32832];
	st.global.u16 	[%rd10+1024], %rs10;
	ld.global.nc.u16 	%rs11, [%rd8+66];
	st.global.u16 	[%rd12+1024], %rs11;
	ld.global.nc.u16 	%rs12, [%rd8+32834];
	st.global.u16 	[%rd14+1024], %rs12;
	ld.global.nc.u16 	%rs13, [%rd8+68];
	st.global.u16 	[%rd16+1024], %rs13;
	ld.global.nc.u16 	%rs14, [%rd8+32836];
	st.global.u16 	[%rd18+1024], %rs14;
	ld.global.nc.u16 	%rs15, [%rd8+70];
	st.global.u16 	[%rd20+1024], %rs15;
	ld.global.nc.u16 	%rs16, [%rd8+32838];
	st.global.u16 	[%rd22+1024], %rs16;
	add.s32 	%r64, %r64, 2;
	add.s32 	%r63, %r63, 64;
	add.s32 	%r62, %r62, 1024;
	add.s32 	%r61, %r61, 1024;
	add.s32 	%r60, %r60, 1024;
	add.s32 	%r59, %r59, 1024;
	add.s32 	%r58, %r58, 1024;
	add.s32 	%r57, %r57, 1024;
	add.s32 	%r56, %r56, 1024;
	add.s32 	%r55, %r55, 1024;
	setp.ne.s32 	%p1, %r64, 16;
	@%p1 bra 	$L__BB0_1;
	ret;

}


// ===== COMPILED SASS (sm_100) =====

	.target	sm_100

	.elftype	@"ET_EXEC"


//--------------------- .note.nv.tkinfo           --------------------------
	.section	.note.nv.tkinfo,"",@"SHT_NOTE"
	.sectionflags	@"SHF_NOTE_NV_TKINFO"
	.tkinfo
        /*0018*/ 	.word	0x00000002
        /*0030*/ 	.string	""
        /*0030*/ 	.string	"ptxas"
        /*0030*/ 	.string	"Cuda compilation tools, release 13.0, V13.0.88"
        /*0030*/ 	.string	"Build cuda_13.0.r13.0/compiler.36424714_0"
        /*0030*/ 	.string	"-arch sm_100 -m 64 "



//--------------------- .note.nv.cuinfo           --------------------------
	.section	.note.nv.cuinfo,"",@"SHT_NOTE"
	.sectionflags	@"SHF_NOTE_NV_CUINFO"
        /*0018*/ 	.short	0x0002
        /*001a*/ 	.short	0x0064
        /*001c*/ 	.short	0x0082
	.zero		2


//--------------------- .nv.info                  --------------------------
	.section	.nv.info,"",@"SHT_CUDA_INFO"
	.align	4


	//----- nvinfo : EIATTR_REGCOUNT
	.align		4
        /*0000*/ 	.byte	0x04, 0x2f
        /*0002*/ 	.short	(.L_1 - .L_0)
	.align		4
.L_0:
        /*0004*/ 	.word	index@(template_op_kernel0)
        /*0008*/ 	.word	0x0000003e


	//----- nvinfo : EIATTR_FRAME_SIZE
	.align		4
.L_1:
        /*000c*/ 	.byte	0x04, 0x11
        /*000e*/ 	.short	(.L_3 - .L_2)
	.align		4
.L_2:
        /*0010*/ 	.word	index@(template_op_kernel0)
        /*0014*/ 	.word	0x00000000


	//----- nvinfo : EIATTR_MIN_STACK_SIZE
	.align		4
.L_3:
        /*0018*/ 	.byte	0x04, 0x12
        /*001a*/ 	.short	(.L_5 - .L_4)
	.align		4
.L_4:
        /*001c*/ 	.word	index@(template_op_kernel0)
        /*0020*/ 	.word	0x00000000
.L_5:


//--------------------- .nv.compat                --------------------------
	.section	.nv.compat,"",@"SHT_CUDA_COMPAT_INFO"
	.align	4
        /*0000*/ 	.byte	0x02, 0x09, 0x00, 0x00, 0x02, 0x02, 0x01, 0x00, 0x02, 0x05, 0x05, 0x00, 0x03, 0x07, 0x01, 0x01
        /*0010*/ 	.byte	0x02, 0x03, 0x00, 0x00, 0x02, 0x06, 0x01, 0x00, 0x04, 0x0b, 0x08, 0x00, 0x09, 0x00, 0x00, 0x00
        /*0020*/ 	.byte	0x00, 0x00, 0x00, 0x00


//--------------------- .nv.info.template_op_kernel0 --------------------------
	.section	.nv.info.template_op_kernel0,"",@"SHT_CUDA_INFO"
	.sectionflags	@""
	.align	4


	//----- nvinfo : EIATTR_CUDA_API_VERSION
	.align		4
        /*0000*/ 	.byte	0x04, 0x37
        /*0002*/ 	.short	(.L_7 - .L_6)
.L_6:
        /*0004*/ 	.word	0x00000082


	//----- nvinfo : EIATTR_KPARAM_INFO
	.align		4
.L_7:
        /*0008*/ 	.byte	0x04, 0x17
        /*000a*/ 	.short	(.L_9 - .L_8)
.L_8:
        /*000c*/ 	.word	0x00000000
        /*0010*/ 	.short	0x0001
        /*0012*/ 	.short	0x0008
        /*0014*/ 	.byte	0x00, 0xf5, 0x21, 0x00


	//----- nvinfo : EIATTR_KPARAM_INFO
	.align		4
.L_9:
        /*0018*/ 	.byte	0x04, 0x17
        /*001a*/ 	.short	(.L_11 - .L_10)
.L_10:
        /*001c*/ 	.word	0x00000000
        /*0020*/ 	.short	0x0000
        /*0022*/ 	.short	0x0000
        /*0024*/ 	.byte	0x00, 0xf5, 0x21, 0x00


	//----- nvinfo : EIATTR_SPARSE_MMA_MASK
	.align		4
.L_11:
        /*0028*/ 	.byte	0x03, 0x50
        /*002a*/ 	.short	0x0000


	//----- nvinfo : EIATTR_MAXREG_COUNT
	.align		4
        /*002c*/ 	.byte	0x03, 0x1b
        /*002e*/ 	.short	0x00ff


	//----- nvinfo : EIATTR_MERCURY_ISA_VERSION
	.align		4
        /*0030*/ 	.byte	0x03, 0x5f
        /*0032*/ 	.short	0x0101


	//----- nvinfo : EIATTR_VRC_CTA_INIT_COUNT
	.align		4
        /*0034*/ 	.byte	0x02, 0x4a
	.zero		1
	.zero		1


	//----- nvinfo : EIATTR_EXIT_INSTR_OFFSETS
	.align		4
        /*0038*/ 	.byte	0x04, 0x1c
        /*003a*/ 	.short	(.L_13 - .L_12)


	//   ....[0]....
.L_12:
        /*003c*/ 	.word	0x00000580


	//----- nvinfo : EIATTR_MAX_THREADS
	.align		4
.L_13:
        /*0040*/ 	.byte	0x04, 0x05
        /*0042*/ 	.short	(.L_15 - .L_14)
.L_14:
        /*0044*/ 	.word	0x00000008
        /*0048*/ 	.word	0x00000001
        /*004c*/ 	.word	0x00000001


	//----- nvinfo : EIATTR_CBANK_PARAM_SIZE
	.align		4
.L_15:
        /*0050*/ 	.byte	0x03, 0x19
        /*0052*/ 	.short	0x0010


	//----- nvinfo : EIATTR_PARAM_CBANK
	.align		4
        /*0054*/ 	.byte	0x04, 0x0a
        /*0056*/ 	.short	(.L_17 - .L_16)
	.align		4
.L_16:
        /*0058*/ 	.word	index@(.nv.constant0.template_op_kernel0)
        /*005c*/ 	.short	0x0380
        /*005e*/ 	.short	0x0010


	//----- nvinfo : EIATTR_SW_WAR
	.align		4
.L_17:
        /*0060*/ 	.byte	0x04, 0x36
        /*0062*/ 	.short	(.L_19 - .L_18)
.L_18:
        /*0064*/ 	.word	0x00000008
.L_19:


//--------------------- .nv.callgraph             --------------------------
	.section	.nv.callgraph,"",@"SHT_CUDA_CALLGRAPH"
	.align	4
	.sectionentsize	8
	.align		4
        /*0000*/ 	.word	0x00000000
	.align		4
        /*0004*/ 	.word	0xffffffff
	.align		4
        /*0008*/ 	.word	0x00000000
	.align		4
        /*000c*/ 	.word	0xfffffffe
	.align		4
        /*0010*/ 	.word	0x00000000
	.align		4
        /*0014*/ 	.word	0xfffffffd
	.align		4
        /*0018*/ 	.word	0x00000000
	.align		4
        /*001c*/ 	.word	0xfffffffc


//--------------------- .text.template_op_kernel0 --------------------------
	.section	.text.template_op_kernel0,"ax",@progbits
	.align	128
        .global         template_op_kernel0
        .type           template_op_kernel0,@function
        .size           template_op_kernel0,(.L_x_2 - template_op_kernel0)
        .other          template_op_kernel0,@"STO_CUDA_ENTRY STV_DEFAULT"
template_op_kernel0:
.text.template_op_kernel0:
[----:B------:R-:W-:Y:S01]  /*0000*/  LDC R1, c[0x0][0x37c] ;  /* 0x0000df00ff017b82 */ /* 0x000fe20000000800 */
[----:B------:R-:W0:Y:S07]  /*0010*/  S2R R2, SR_TID.X ;  /* 0x0000000000027919 */ /* 0x000e2e0000002100 */
[----:B------:R-:W1:Y:S01]  /*0020*/  S2UR UR4, SR_CTAID.Y ;  /* 0x00000000000479c3 */ /* 0x000e620000002600 */
[----:B------:R-:W2:Y:S01]  /*0030*/  S2R R4, SR_CTAID.X ;  /* 0x0000000000047919 */ /* 0x000ea20000002500 */
[----:B-1----:R-:W-:-:S02]  /*0040*/  USHF.L.U32 UR5, UR4, 0xf, URZ ;  /* 0x0000000f04057899 */ /* 0x002fc400080006ff */
[----:B------:R-:W-:Y:S02]  /*0050*/  USHF.L.U32 UR4, UR4, 0x5, URZ ;  /* 0x0000000504047899 */ /* 0x000fe400080006ff */
[----:B------:R-:W-:Y:S02]  /*0060*/  ULOP3.LUT UR6, UR5, 0x7ffc0000, URZ, 0xc0, !UPT ;  /* 0x7ffc000005067892 */ /* 0x000fe4000f8ec0ff */
[----:B------:R-:W-:Y:S01]  /*0070*/  ULOP3.LUT UR4, UR4, 0xe0, URZ, 0xc0, !UPT ;  /* 0x000000e004047892 */ /* 0x000fe2000f8ec0ff */
[C---:B0-----:R-:W-:Y:S01]  /*0080*/  SHF.L.U32 R0, R2.reuse, 0x6, RZ ;  /* 0x0000000602007819 */ /* 0x041fe200000006ff */
[----:B------:R-:W-:-:S03]  /*0090*/  IMAD.SHL.U32 R2, R2, 0x4, RZ ;  /* 0x0000000402027824 */ /* 0x000fc600078e00ff */
[----:B------:R-:W-:Y:S02]  /*00a0*/  LOP3.LUT R0, R0, 0x100, RZ, 0xc0, !PT ;  /* 0x0000010000007812 */ /* 0x000fe400078ec0ff */
[----:B--2---:R-:W-:Y:S02]  /*00b0*/  LEA R5, R4, UR6, 0xd ;  /* 0x0000000604057c11 */ /* 0x004fe4000f8e68ff */
[----:B------:R-:W-:Y:S01]  /*00c0*/  LOP3.LUT R3, R2, 0xc, RZ, 0xc0, !PT ;  /* 0x0000000c02037812 */ /* 0x000fe200078ec0ff */
[----:B------:R-:W0:Y:S01]  /*00d0*/  LDCU.64 UR6, c[0x0][0x358] ;  /* 0x00006b00ff0677ac */ /* 0x000e220008000a00 */
[----:B------:R-:W-:Y:S02]  /*00e0*/  IADD3 R0, PT, PT, R5, UR4, R0 ;  /* 0x0000000405007c10 */ /* 0x000fe4000fffe000 */
[----:B------:R-:W-:Y:S01]  /*00f0*/  LEA R5, R4, UR5, 0x9 ;  /* 0x0000000504057c11 */ /* 0x000fe2000f8e48ff */
[----:B------:R-:W-:Y:S01]  /*0100*/  UMOV UR4, URZ ;  /* 0x000000ff00047c82 */ /* 0x000fe20008000000 */
[----:B------:R-:W-:-:S02]  /*0110*/  IADD3 R21, PT, PT, R3, R0, RZ ;  /* 0x0000000003157210 */ /* 0x000fc40007ffe0ff */
[----:B------:R-:W-:Y:S02]  /*0120*/  LOP3.LUT R19, R5, R2, RZ, 0xfc, !PT ;  /* 0x0000000205137212 */ /* 0x000fe400078efcff */
[-C--:B------:R-:W-:Y:S01]  /*0130*/  MOV R18, R21.reuse ;  /* 0x0000001500127202 */ /* 0x080fe20000000f00 */
[--C-:B------:R-:W-:Y:S01]  /*0140*/  IMAD.MOV.U32 R0, RZ, RZ, R21.reuse ;  /* 0x000000ffff007224 */ /* 0x100fe200078e0015 */
[-C--:B------:R-:W-:Y:S01]  /*0150*/  MOV R22, R21.reuse ;  /* 0x0000001500167202 */ /* 0x080fe20000000f00 */
[--C-:B------:R-:W-:Y:S01]  /*0160*/  IMAD.MOV.U32 R20, RZ, RZ, R21.reuse ;  /* 0x000000ffff147224 */ /* 0x100fe200078e0015 */
[----:B------:R-:W-:Y:S01]  /*0170*/  MOV R24, R21 ;  /* 0x0000001500187202 */ /* 0x000fe20000000f00 */
[--C-:B------:R-:W-:Y:S02]  /*0180*/  IMAD.MOV.U32 R23, RZ, RZ, R21.reuse ;  /* 0x000000ffff177224 */ /* 0x100fe400078e0015 */
[----:B------:R-:W-:-:S07]  /*0190*/  IMAD.MOV.U32 R25, RZ, RZ, R21 ;  /* 0x000000ffff197224 */ /* 0x000fce00078e0015 */
.L_x_0:
[----:B-1----:R-:W1:Y:S08]  /*01a0*/  LDC.64 R8, c[0x0][0x380] ;  /* 0x0000e000ff087b82 */ /* 0x002e700000000a00 */
[----:B------:R-:W2:Y:S01]  /*01b0*/  LDC.64 R2, c[0x0][0x388] ;  /* 0x0000e200ff027b82 */ /* 0x000ea20000000a00 */
[----:B-1----:R-:W-:-:S05]  /*01c0*/  IMAD.WIDE.U32 R8, R19, 0x2, R8 ;  /* 0x0000000213087825 */ /* 0x002fca00078e0008 */
[----:B0-----:R-:W3:Y:S04]  /*01d0*/  LDG.E.U16.CONSTANT R27, desc[UR6][R8.64] ;  /* 0x00000006081b7981 */ /* 0x001ee8000c1e9500 */
[----:B------:R-:W4:Y:S04]  /*01e0*/  LDG.E.U16.CONSTANT R29, desc[UR6][R8.64+0x8000] ;  /* 0x00800006081d7981 */ /* 0x000f28000c1e9500 */
[----:B------:R-:W5:Y:S04]  /*01f0*/  LDG.E.U16.CONSTANT R31, desc[UR6][R8.64+0x2] ;  /* 0x00000206081f7981 */ /* 0x000f68000c1e9500 */
        /* <DEDUP_REMOVED lines=12> */
[----:B------:R0:W5:Y:S01]  /*02c0*/  LDG.E.U16.CONSTANT R59, desc[UR6][R8.64+0x8046] ;  /* 0x00804606083b7981 */ /* 0x000162000c1e9500 */
[----:B------:R-:W-:Y:S01]  /*02d0*/  IADD3 R11, PT, PT, R23, 0x11, RZ ;  /* 0x00000011170b7810 */ /* 0x000fe20007ffe0ff */
[----:B------:R-:W-:Y:S01]  /*02e0*/  VIADD R7, R0, 0x1 ;  /* 0x0000000100077836 */ /* 0x000fe20000000000 */
[----:B------:R-:W-:Y:S01]  /*02f0*/  IADD3 R5, PT, PT, R22, 0x10, RZ ;  /* 0x0000001016057810 */ /* 0x000fe20007ffe0ff */
[----:B------:R-:W-:Y:S01]  /*0300*/  VIADD R13, R18, 0x2 ;  /* 0x00000002120d7836 */ /* 0x000fe20000000000 */
[----:B------:R-:W-:Y:S01]  /*0310*/  IADD3 R15, PT, PT, R24, 0x12, RZ ;  /* 0x00000012180f7810 */ /* 0x000fe20007ffe0ff */
[----:B------:R-:W-:Y:S01]  /*0320*/  VIADD R17, R20, 0x3 ;  /* 0x0000000314117836 */ /* 0x000fe20000000000 */
[----:B------:R-:W-:Y:S01]  /*0330*/  IADD3 R41, PT, PT, R25, 0x13, RZ ;  /* 0x0000001319297810 */ /* 0x000fe20007ffe0ff */
[----:B--2---:R-:W-:Y:S01]  /*0340*/  IMAD.WIDE.U32 R4, R5, 0x2, R2 ;  /* 0x0000000205047825 */ /* 0x004fe200078e0002 */
[----:B------:R-:W-:Y:S01]  /*0350*/  UIADD3 UR4, UPT, UPT, UR4, 0x2, URZ ;  /* 0x0000000204047890 */ /* 0x000fe2000fffe0ff */
[----:B------:R-:W-:-:S02]  /*0360*/  IADD3 R24, PT, PT, R24, 0x400, RZ ;  /* 0x0000040018187810 */ /* 0x000fc40007ffe0ff */
[--C-:B0-----:R-:W-:Y:S01]  /*0370*/  IMAD.WIDE.U32 R8, R11, 0x2, R2.reuse ;  /* 0x000000020b087825 */ /* 0x101fe200078e0002 */
[----:B------:R-:W-:Y:S01]  /*0380*/  UISETP.NE.AND UP0, UPT, UR4, 0x10, UPT ;  /* 0x000000100400788c */ /* 0x000fe2000bf05270 */
[----:B------:R-:W-:Y:S02]  /*0390*/  IADD3 R23, PT, PT, R23, 0x400, RZ ;  /* 0x0000040017177810 */ /* 0x000fe40007ffe0ff */
[--C-:B------:R-:W-:Y:S01]  /*03a0*/  IMAD.WIDE.U32 R10, R21, 0x2, R2.reuse ;  /* 0x00000002150a7825 */ /* 0x100fe200078e0002 */
[----:B------:R-:W-:Y:S02]  /*03b0*/  IADD3 R20, PT, PT, R20, 0x400, RZ ;  /* 0x0000040014147810 */ /* 0x000fe40007ffe0ff */
[----:B------:R-:W-:Y:S01]  /*03c0*/  IADD3 R18, PT, PT, R18, 0x400, RZ ;  /* 0x0000040012127810 */ /* 0x000fe20007ffe0ff */
[--C-:B------:R-:W-:Y:S01]  /*03d0*/  IMAD.WIDE.U32 R6, R7, 0x2, R2.reuse ;  /* 0x0000000207067825 */ /* 0x100fe200078e0002 */
[----:B------:R-:W-:Y:S02]  /*03e0*/  IADD3 R19, PT, PT, R19, 0x40, RZ ;  /* 0x0000004013137810 */ /* 0x000fe40007ffe0ff */
[----:B------:R-:W-:Y:S01]  /*03f0*/  IADD3 R21, PT, PT, R21, 0x400, RZ ;  /* 0x0000040015157810 */ /* 0x000fe20007ffe0ff */
[----:B------:R-:W-:-:S04]  /*0400*/  IMAD.WIDE.U32 R12, R13, 0x2, R2 ;  /* 0x000000020d0c7825 */ /* 0x000fc800078e0002 */
[----:B------:R-:W-:-:S04]  /*0410*/  IMAD.WIDE.U32 R14, R15, 0x2, R2 ;  /* 0x000000020f0e7825 */ /* 0x000fc800078e0002 */
[----:B------:R-:W-:-:S04]  /*0420*/  IMAD.WIDE.U32 R16, R17, 0x2, R2 ;  /* 0x0000000211107825 */ /* 0x000fc800078e0002 */
[----:B------:R-:W-:-:S04]  /*0430*/  IMAD.WIDE.U32 R2, R41, 0x2, R2 ;  /* 0x0000000229027825 */ /* 0x000fc800078e0002 */
[----:B------:R-:W-:Y:S02]  /*0440*/  VIADD R25, R25, 0x400 ;  /* 0x0000040019197836 */ /* 0x000fe40000000000 */
[----:B------:R-:W-:Y:S02]  /*0450*/  VIADD R22, R22, 0x400 ;  /* 0x0000040016167836 */ /* 0x000fe40000000000 */
[----:B------:R-:W-:Y:S01]  /*0460*/  VIADD R0, R0, 0x400 ;  /* 0x0000040000007836 */ /* 0x000fe20000000000 */
[----:B---3--:R1:W-:Y:S04]  /*0470*/  STG.E.U16 desc[UR6][R10.64], R27 ;  /* 0x0000001b0a007986 */ /* 0x0083e8000c101506 */
[----:B----4-:R1:W-:Y:S04]  /*0480*/  STG.E.U16 desc[UR6][R4.64], R29 ;  /* 0x0000001d04007986 */ /* 0x0103e8000c101506 */
[----:B-----5:R1:W-:Y:S04]  /*0490*/  STG.E.U16 desc[UR6][R6.64], R31 ;  /* 0x0000001f06007986 */ /* 0x0203e8000c101506 */
[----:B------:R1:W-:Y:S04]  /*04a0*/  STG.E.U16 desc[UR6][R8.64], R33 ;  /* 0x0000002108007986 */ /* 0x0003e8000c101506 */
        /* <DEDUP_REMOVED lines=11> */
[----:B------:R1:W-:Y:S01]  /*0560*/  STG.E.U16 desc[UR6][R2.64+0x400], R59 ;  /* 0x0004003b02007986 */ /* 0x0003e2000c101506 */
[----:B------:R-:W-:Y:S05]  /*0570*/  BRA.U UP0, `(.L_x_0) ;  /* 0xfffffffd00087547 */ /* 0x000fea000b83ffff */
[----:B------:R-:W-:Y:S05]  /*0580*/  EXIT ;  /* 0x000000000000794d */ /* 0x000fea0003800000 */
.L_x_1:
[----:B------:R-:W-:-:S00]  /*0590*/  BRA `(.L_x_1) ;  /* 0xfffffffc00fc7947 */ /* 0x000fc0000383ffff */
[----:B------:R-:W-:-:S00]  /*05a0*/  NOP ;  /* 0x0000000000007918 */ /* 0x000fc00000000000 */
        /* <DEDUP_REMOVED lines=13> */
.L_x_2:


//--------------------- .nv.shared.reserved.0     --------------------------
	.section	.nv.shared.reserved.0,"aw",@nobits
	.weak		__nv_reservedSMEM_offset_0_alias
	.size		__nv_reservedSMEM_offset_0_alias, 0, 64
	.other		__nv_reservedSMEM_offset_0_alias,@"STO_CUDA_RESERVED_SHARED STV_DEFAULT"
__nv_reservedSMEM_offset_0_alias:
	.zero		0
	.zero		64


//--------------------- .nv.constant0.template_op_kernel0 --------------------------
	.section	.nv.constant0.template_op_kernel0,"a",@progbits
	.sectionflags	@""
	.align	4
.nv.constant0.template_op_kernel0:
	.zero		912


//--------------------- SYMBOLS --------------------------

	.type		.nv.reservedSmem.offset0,@object
	.size		.nv.reservedSmem.offset0,0x4
